	.headerflags	@"EF_CUDA_TEXMODE_UNIFIED EF_CUDA_64BIT_ADDRESS EF_CUDA_ACCELERATORS EF_CUDA_SM90 EF_CUDA_VIRTUAL_SM(EF_CUDA_SM90)"
	.elftype	@"ET_EXEC"


//--------------------- .nv.info                  --------------------------
	.section	.nv.info,"",@"SHT_CUDA_INFO"
	.align	4


	//----- nvinfo : EIATTR_REGCOUNT
	.align		4
        /*0000*/ 	.byte	0x04, 0x2f
        /*0002*/ 	.short	(.L_3 - .L_2)
	.align		4
.L_2:
        /*0004*/ 	.word	index@(triton_poi_fused__native_batch_norm_legit_no_training_reflection_pad2d_relu_3)
        /*0008*/ 	.word	0x00000018


	//----- nvinfo : EIATTR_MIN_STACK_SIZE
	.align		4
.L_3:
        /*000c*/ 	.byte	0x04, 0x12
        /*000e*/ 	.short	(.L_5 - .L_4)
	.align		4
.L_4:
        /*0010*/ 	.word	index@(triton_poi_fused__native_batch_norm_legit_no_training_reflection_pad2d_relu_3)
        /*0014*/ 	.word	0x00000000


	//----- nvinfo : EIATTR_FRAME_SIZE
	.align		4
.L_5:
        /*0018*/ 	.byte	0x04, 0x11
        /*001a*/ 	.short	(.L_7 - .L_6)
	.align		4
.L_6:
        /*001c*/ 	.word	index@(triton_poi_fused__native_batch_norm_legit_no_training_reflection_pad2d_relu_3)
        /*0020*/ 	.word	0x00000000


	//----- nvinfo : EIATTR_MIN_STACK_SIZE
	.align		4
.L_7:
        /*0024*/ 	.byte	0x04, 0x12
        /*0026*/ 	.short	(.L_9 - .L_8)
	.align		4
.L_8:
        /*0028*/ 	.word	index@(triton_poi_fused__native_batch_norm_legit_no_training_reflection_pad2d_relu_3)
        /*002c*/ 	.word	0x00000000
.L_9:


//--------------------- .nv.info.triton_poi_fused__native_batch_norm_legit_no_training_reflection_pad2d_relu_3 --------------------------
	.section	.nv.info.triton_poi_fused__native_batch_norm_legit_no_training_reflection_pad2d_relu_3,"",@"SHT_CUDA_INFO"
	.sectionflags	@""
	.align	4


	//----- nvinfo : EIATTR_CUDA_API_VERSION
	.align		4
        /*0000*/ 	.byte	0x04, 0x37
        /*0002*/ 	.short	(.L_11 - .L_10)
.L_10:
        /*0004*/ 	.word	0x0000007c


	//----- nvinfo : EIATTR_KPARAM_INFO
	.align		4
.L_11:
        /*0008*/ 	.byte	0x04, 0x17
        /*000a*/ 	.short	(.L_13 - .L_12)
.L_12:
        /*000c*/ 	.word	0x00000000
        /*0010*/ 	.short	0x0006
        /*0012*/ 	.short	0x0030
        /*0014*/ 	.byte	0x00, 0xf0, 0x11, 0x00


	//----- nvinfo : EIATTR_KPARAM_INFO
	.align		4
.L_13:
        /*0018*/ 	.byte	0x04, 0x17
        /*001a*/ 	.short	(.L_15 - .L_14)
.L_14:
        /*001c*/ 	.word	0x00000000
        /*0020*/ 	.short	0x0005
        /*0022*/ 	.short	0x0028
        /*0024*/ 	.byte	0x00, 0xf4, 0x21, 0x00


	//----- nvinfo : EIATTR_KPARAM_INFO
	.align		4
.L_15:
        /*0028*/ 	.byte	0x04, 0x17
        /*002a*/ 	.short	(.L_17 - .L_16)
.L_16:
        /*002c*/ 	.word	0x00000000
        /*0030*/ 	.short	0x0004
        /*0032*/ 	.short	0x0020
        /*0034*/ 	.byte	0x00, 0xf4, 0x21, 0x00


	//----- nvinfo : EIATTR_KPARAM_INFO
	.align		4
.L_17:
        /*0038*/ 	.byte	0x04, 0x17
        /*003a*/ 	.short	(.L_19 - .L_18)
.L_18:
        /*003c*/ 	.word	0x00000000
        /*0040*/ 	.short	0x0003
        /*0042*/ 	.short	0x0018
        /*0044*/ 	.byte	0x00, 0xf4, 0x21, 0x00


	//----- nvinfo : EIATTR_KPARAM_INFO
	.align		4
.L_19:
        /*0048*/ 	.byte	0x04, 0x17
        /*004a*/ 	.short	(.L_21 - .L_20)
.L_20:
        /*004c*/ 	.word	0x00000000
        /*0050*/ 	.short	0x0002
        /*0052*/ 	.short	0x0010
        /*0054*/ 	.byte	0x00, 0xf4, 0x21, 0x00


	//----- nvinfo : EIATTR_KPARAM_INFO
	.align		4
.L_21:
        /*0058*/ 	.byte	0x04, 0x17
        /*005a*/ 	.short	(.L_23 - .L_22)
.L_22:
        /*005c*/ 	.word	0x00000000
        /*0060*/ 	.short	0x0001
        /*0062*/ 	.short	0x0008
        /*0064*/ 	.byte	0x00, 0xf4, 0x21, 0x00


	//----- nvinfo : EIATTR_KPARAM_INFO
	.align		4
.L_23:
        /*0068*/ 	.byte	0x04, 0x17
        /*006a*/ 	.short	(.L_25 - .L_24)
.L_24:
        /*006c*/ 	.word	0x00000000
        /*0070*/ 	.short	0x0000
        /*0072*/ 	.short	0x0000
        /*0074*/ 	.byte	0x00, 0xf4, 0x21, 0x00


	//----- nvinfo : EIATTR_SPARSE_MMA_MASK
	.align		4
.L_25:
        /*0078*/ 	.byte	0x03, 0x50
        /*007a*/ 	.short	0x0000


	//----- nvinfo : EIATTR_MAXREG_COUNT
	.align		4
        /*007c*/ 	.byte	0x03, 0x1b
        /*007e*/ 	.short	0x00ff


	//----- nvinfo : EIATTR_EXIT_INSTR_OFFSETS
	.align		4
        /*0080*/ 	.byte	0x04, 0x1c
        /*0082*/ 	.short	(.L_27 - .L_26)


	//   ....[0]....
.L_26:
        /*0084*/ 	.word	0x000006c0


	//   ....[1]....
        /*0088*/ 	.word	0x000006e0


	//----- nvinfo : EIATTR_REQNTID
	.align		4
.L_27:
        /*008c*/ 	.byte	0x04, 0x10
        /*008e*/ 	.short	(.L_29 - .L_28)
.L_28:
        /*0090*/ 	.word	0x00000080
        /*0094*/ 	.word	0x00000001
        /*0098*/ 	.word	0x00000001


	//----- nvinfo : EIATTR_CBANK_PARAM_SIZE
	.align		4
.L_29:
        /*009c*/ 	.byte	0x03, 0x19
        /*009e*/ 	.short	0x0034


	//----- nvinfo : EIATTR_PARAM_CBANK
	.align		4
        /*00a0*/ 	.byte	0x04, 0x0a
        /*00a2*/ 	.short	(.L_31 - .L_30)
	.align		4
.L_30:
        /*00a4*/ 	.word	index@(.nv.constant0.triton_poi_fused__native_batch_norm_legit_no_training_reflection_pad2d_relu_3)
        /*00a8*/ 	.short	0x0210
        /*00aa*/ 	.short	0x0034


	//----- nvinfo : EIATTR_SW_WAR
	.align		4
.L_31:
        /*00ac*/ 	.byte	0x04, 0x36
        /*00ae*/ 	.short	(.L_33 - .L_32)
.L_32:
        /*00b0*/ 	.word	0x00000008
.L_33:


//--------------------- .nv.callgraph             --------------------------
	.section	.nv.callgraph,"",@"SHT_CUDA_CALLGRAPH"
	.align	4
	.sectionentsize	8
	.align		4
        /*0000*/ 	.word	0x00000000
	.align		4
        /*0004*/ 	.word	0xffffffff
	.align		4
        /*0008*/ 	.word	0x00000000
	.align		4
        /*000c*/ 	.word	0xfffffffe
	.align		4
        /*0010*/ 	.word	0x00000000
	.align		4
        /*0014*/ 	.word	0xfffffffd
	.align		4
        /*0018*/ 	.word	0x00000000
	.align		4
        /*001c*/ 	.word	0xfffffffc


//--------------------- .nv.constant4             --------------------------
	.section	.nv.constant4,"a",@progbits
	.align	8
	.align		8
.nv.constant4:
        /*0000*/ 	.dword	_$_str
	.align		8
        /*0008*/ 	.dword	_$_str_$_2


//--------------------- .text.triton_poi_fused__native_batch_norm_legit_no_training_reflection_pad2d_relu_3 --------------------------
	.section	.text.triton_poi_fused__native_batch_norm_legit_no_training_reflection_pad2d_relu_3,"ax",@progbits
	.align	128
        .global         triton_poi_fused__native_batch_norm_legit_no_training_reflection_pad2d_relu_3
        .type           triton_poi_fused__native_batch_norm_legit_no_training_reflection_pad2d_relu_3,@function
        .size           triton_poi_fused__native_batch_norm_legit_no_training_reflection_pad2d_relu_3,(.L_x_1 - triton_poi_fused__native_batch_norm_legit_no_training_reflection_pad2d_relu_3)
        .other          triton_poi_fused__native_batch_norm_legit_no_training_reflection_pad2d_relu_3,@"STO_CUDA_ENTRY STV_DEFAULT"
triton_poi_fused__native_batch_norm_legit_no_training_reflection_pad2d_relu_3:
.text.triton_poi_fused__native_batch_norm_legit_no_training_reflection_pad2d_relu_3:
[----:B------:R-:W0:Y:S01]  /*0000*/  LDC R1, c[0x0][0x28] ;  /* 0x00000a00ff017b82 */ /* 0x000e220000000800 */
[----:B------:R-:W1:Y:S07]  /*0010*/  S2R R0, SR_TID.X ;  /* 0x0000000000007919 */ /* 0x000e6e0000002100 */
[----:B------:R-:W2:Y:S01]  /*0020*/  LDC.64 R4, c[0x0][0x220] ;  /* 0x00008800ff047b82 */ /* 0x000ea20000000a00 */
[----:B------:R-:W-:Y:S01]  /*0030*/  CS2R R8, SRZ ;  /* 0x0000000000087805 */ /* 0x000fe2000001ff00 */
[----:B------:R-:W-:Y:S01]  /*0040*/  ULDC.64 UR4, c[0x0][0x208] ;  /* 0x0000820000047ab9 */ /* 0x000fe20000000a00 */
[----:B------:R-:W3:Y:S05]  /*0050*/  S2R R3, SR_CTAID.X ;  /* 0x0000000000037919 */ /* 0x000eea0000002500 */
[----:B------:R-:W4:Y:S01]  /*0060*/  LDC.64 R14, c[0x0][0x218] ;  /* 0x00008600ff0e7b82 */ /* 0x000f220000000a00 */
[----:B-1----:R-:W-:-:S05]  /*0070*/  IMAD.SHL.U32 R0, R0, 0x2, RZ ;  /* 0x0000000200007824 */ /* 0x002fca00078e00ff */
[----:B------:R-:W-:-:S05]  /*0080*/  LOP3.LUT R0, R0, 0xfe, RZ, 0xc0, !PT ;  /* 0x000000fe00007812 */ /* 0x000fca00078ec0ff */
[----:B---3--:R-:W-:-:S04]  /*0090*/  IMAD R0, R3, 0x100, R0 ;  /* 0x0000010003007824 */ /* 0x008fc800078e0200 */
[C---:B------:R-:W-:Y:S01]  /*00a0*/  IMAD.HI R2, R0.reuse, 0x38e38e39, RZ ;  /* 0x38e38e3900027827 */ /* 0x040fe200078e02ff */
[----:B------:R-:W-:-:S03]  /*00b0*/  ISETP.GE.AND P0, PT, R0, 0x1200, PT ;  /* 0x000012000000780c */ /* 0x000fc60003f06270 */
[----:B------:R-:W-:Y:S01]  /*00c0*/  IMAD.HI R6, R0, 0x2aaaaaab, RZ ;  /* 0x2aaaaaab00067827 */ /* 0x000fe200078e02ff */
[----:B------:R-:W-:-:S04]  /*00d0*/  SHF.R.U32.HI R3, RZ, 0x1f, R2 ;  /* 0x0000001fff037819 */ /* 0x000fc80000011602 */
[----:B------:R-:W-:Y:S02]  /*00e0*/  LEA.HI.SX32 R2, R2, R3, 0x1d ;  /* 0x0000000302027211 */ /* 0x000fe400078feaff */
[----:B------:R-:W-:Y:S02]  /*00f0*/  LEA.HI R6, R6, R6, RZ, 0x1 ;  /* 0x0000000606067211 */ /* 0x000fe400078f08ff */
[----:B------:R-:W-:-:S03]  /*0100*/  SHF.R.S32.HI R3, RZ, 0x1f, R2 ;  /* 0x0000001fff037819 */ /* 0x000fc60000011402 */
[----:B------:R-:W-:Y:S01]  /*0110*/  IMAD.HI R11, R6, 0x2aaaaaab, RZ ;  /* 0x2aaaaaab060b7827 */ /* 0x000fe200078e02ff */
[----:B------:R-:W-:-:S04]  /*0120*/  LEA.HI R3, R3, R2, RZ, 0x5 ;  /* 0x0000000203037211 */ /* 0x000fc800078f28ff */
[----:B------:R-:W-:Y:S02]  /*0130*/  LOP3.LUT R13, R3, 0xffffffe0, RZ, 0xc0, !PT ;  /* 0xffffffe0030d7812 */ /* 0x000fe400078ec0ff */
[----:B------:R-:W-:-:S03]  /*0140*/  IADD3 R3, R0, 0x1, RZ ;  /* 0x0000000100037810 */ /* 0x000fc60007ffe0ff */
[----:B------:R-:W-:Y:S02]  /*0150*/  IMAD.IADD R13, R2, 0x1, -R13 ;  /* 0x00000001020d7824 */ /* 0x000fe400078e0a0d */
[----:B------:R-:W-:Y:S01]  /*0160*/  IMAD.HI R7, R3, 0x2aaaaaab, RZ ;  /* 0x2aaaaaab03077827 */ /* 0x000fe200078e02ff */
[----:B------:R-:W-:-:S03]  /*0170*/  LEA.HI R11, R11, R11, RZ, 0x1 ;  /* 0x0000000b0b0b7211 */ /* 0x000fc600078f08ff */
[----:B--2---:R-:W-:Y:S01]  /*0180*/  IMAD.WIDE R4, R13, 0x4, R4 ;  /* 0x000000040d047825 */ /* 0x004fe200078e0204 */
[----:B------:R-:W-:-:S03]  /*0190*/  LEA.HI R10, R7, R7, RZ, 0x1 ;  /* 0x00000007070a7211 */ /* 0x000fc600078f08ff */
[----:B------:R-:W-:Y:S01]  /*01a0*/  IMAD R7, R6, 0x6, RZ ;  /* 0x0000000606077824 */ /* 0x000fe200078e02ff */
[----:B------:R-:W2:Y:S01]  /*01b0*/  @!P0 LDG.E.EL R8, desc[UR4][R4.64] ;  /* 0x0000000404088981 */ /* 0x000ea2000c2e1900 */
[----:B------:R-:W-:-:S03]  /*01c0*/  IMAD R10, R10, 0x6, RZ ;  /* 0x000000060a0a7824 */ /* 0x000fc600078e02ff */
[----:B------:R1:W3:Y:S01]  /*01d0*/  @!P0 LDG.E.EL R9, desc[UR4][R4.64] ;  /* 0x0000000404098981 */ /* 0x0002e2000c2e1900 */
[----:B------:R-:W-:Y:S01]  /*01e0*/  IMAD R11, R11, 0x6, RZ ;  /* 0x000000060b0b7824 */ /* 0x000fe200078e02ff */
[----:B------:R-:W-:Y:S01]  /*01f0*/  LOP3.LUT R10, RZ, R10, RZ, 0x33, !PT ;  /* 0x0000000aff0a7212 */ /* 0x000fe200078e33ff */
[----:B----4-:R-:W-:Y:S01]  /*0200*/  IMAD.WIDE R20, R13, 0x4, R14 ;  /* 0x000000040d147825 */ /* 0x010fe200078e020e */
[----:B------:R-:W-:Y:S02]  /*0210*/  LOP3.LUT R7, RZ, R7, RZ, 0x33, !PT ;  /* 0x00000007ff077212 */ /* 0x000fe400078e33ff */
[----:B------:R-:W-:Y:S02]  /*0220*/  CS2R R14, SRZ ;  /* 0x00000000000e7805 */ /* 0x000fe4000001ff00 */
[----:B------:R-:W-:Y:S01]  /*0230*/  LOP3.LUT R11, RZ, R11, RZ, 0x33, !PT ;  /* 0x0000000bff0b7212 */ /* 0x000fe200078e33ff */
[----:B------:R-:W-:Y:S01]  /*0240*/  IMAD.IADD R10, R3, 0x1, R10 ;  /* 0x00000001030a7824 */ /* 0x000fe200078e020a */
[----:B------:R-:W-:-:S02]  /*0250*/  IADD3 R7, R0, R7, RZ ;  /* 0x0000000700077210 */ /* 0x000fc40007ffe0ff */
[----:B------:R-:W-:Y:S01]  /*0260*/  IADD3 R6, R6, R11, RZ ;  /* 0x0000000b06067210 */ /* 0x000fe20007ffe0ff */
[----:B------:R-:W4:Y:S01]  /*0270*/  @!P0 LDG.E.EL R15, desc[UR4][R20.64] ;  /* 0x00000004140f8981 */ /* 0x000f22000c2e1900 */
[----:B------:R-:W-:Y:S02]  /*0280*/  IABS R3, R7 ;  /* 0x0000000700037213 */ /* 0x000fe40000000000 */
[----:B------:R-:W-:Y:S02]  /*0290*/  IABS R7, R10 ;  /* 0x0000000a00077213 */ /* 0x000fe40000000000 */
[----:B-1----:R-:W-:Y:S01]  /*02a0*/  IABS R4, R6 ;  /* 0x0000000600047213 */ /* 0x002fe20000000000 */
[----:B------:R-:W1:Y:S01]  /*02b0*/  LDC.64 R10, c[0x0][0x210] ;  /* 0x00008400ff0a7b82 */ /* 0x000e620000000a00 */
[----:B------:R-:W-:Y:S01]  /*02c0*/  IADD3 R3, R3, -0x3, RZ ;  /* 0xfffffffd03037810 */ /* 0x000fe20007ffe0ff */
[----:B------:R-:W-:Y:S02]  /*02d0*/  IMAD.MOV.U32 R6, RZ, RZ, R7 ;  /* 0x000000ffff067224 */ /* 0x000fe400078e0007 */
[----:B------:R-:W-:Y:S01]  /*02e0*/  IMAD.MOV.U32 R7, RZ, RZ, R4 ;  /* 0x000000ffff077224 */ /* 0x000fe200078e0004 */
[----:B------:R-:W-:-:S02]  /*02f0*/  IABS R12, R3 ;  /* 0x00000003000c7213 */ /* 0x000fc40000000000 */
[----:B------:R-:W-:Y:S01]  /*0300*/  IADD3 R6, R6, -0x3, RZ ;  /* 0xfffffffd06067810 */ /* 0x000fe20007ffe0ff */
[----:B------:R-:W-:Y:S01]  /*0310*/  VIADD R3, R7, 0xfffffffd ;  /* 0xfffffffd07037836 */ /* 0x000fe20000000000 */
[----:B------:R-:W5:Y:S01]  /*0320*/  LDC.64 R4, c[0x0][0x228] ;  /* 0x00008a00ff047b82 */ /* 0x000f620000000a00 */
[----:B------:R-:W-:Y:S01]  /*0330*/  MOV R7, R12 ;  /* 0x0000000c00077202 */ /* 0x000fe20000000f00 */
[----:B------:R-:W-:Y:S01]  /*0340*/  IMAD.MOV.U32 R12, RZ, RZ, RZ ;  /* 0x000000ffff0c7224 */ /* 0x000fe200078e00ff */
[----:B------:R-:W-:Y:S02]  /*0350*/  IABS R17, R6 ;  /* 0x0000000600117213 */ /* 0x000fe40000000000 */
[----:B------:R-:W-:Y:S02]  /*0360*/  LEA R6, R2, 0xf, 0x4 ;  /* 0x0000000f02067811 */ /* 0x000fe400078e20ff */
[----:B------:R-:W-:Y:S02]  /*0370*/  IABS R19, R3 ;  /* 0x0000000300137213 */ /* 0x000fe40000000000 */
[----:B------:R-:W5:Y:S01]  /*0380*/  LDC.64 R2, c[0x0][0x230] ;  /* 0x00008c00ff027b82 */ /* 0x000f620000000a00 */
[----:B------:R-:W-:Y:S01]  /*0390*/  IMAD.IADD R7, R6, 0x1, -R7 ;  /* 0x0000000106077824 */ /* 0x000fe200078e0a07 */
[----:B------:R-:W-:-:S03]  /*03a0*/  IADD3 R6, R6, -R17, RZ ;  /* 0x8000001106067210 */ /* 0x000fc60007ffe0ff */
[C---:B------:R-:W-:Y:S02]  /*03b0*/  IMAD R7, R19.reuse, -0x4, R7 ;  /* 0xfffffffc13077824 */ /* 0x040fe400078e0207 */
[----:B------:R-:W-:Y:S02]  /*03c0*/  IMAD R19, R19, -0x4, R6 ;  /* 0xfffffffc13137824 */ /* 0x000fe400078e0206 */
[----:B-1----:R-:W-:-:S04]  /*03d0*/  IMAD.WIDE R6, R7, 0x4, R10 ;  /* 0x0000000407067825 */ /* 0x002fc800078e020a */
[----:B------:R-:W-:Y:S01]  /*03e0*/  IMAD.WIDE R18, R19, 0x4, R10 ;  /* 0x0000000413127825 */ /* 0x000fe200078e020a */
[----:B------:R-:W-:-:S03]  /*03f0*/  CS2R R10, SRZ ;  /* 0x00000000000a7805 */ /* 0x000fc6000001ff00 */
[----:B-----5:R-:W-:Y:S01]  /*0400*/  IMAD.WIDE R4, R13, 0x4, R4 ;  /* 0x000000040d047825 */ /* 0x020fe200078e0204 */
[----:B------:R-:W4:Y:S01]  /*0410*/  @!P0 LDG.E.EL R12, desc[UR4][R18.64] ;  /* 0x00000004120c8981 */ /* 0x000f22000c2e1900 */
[----:B------:R-:W-:-:S03]  /*0420*/  CS2R R16, SRZ ;  /* 0x0000000000107805 */ /* 0x000fc6000001ff00 */
[----:B------:R-:W5:Y:S01]  /*0430*/  @!P0 LDG.E.EL R11, desc[UR4][R6.64] ;  /* 0x00000004060b8981 */ /* 0x000f62000c2e1900 */
[----:B0-----:R-:W-:Y:S01]  /*0440*/  IMAD.WIDE R2, R13, 0x4, R2 ;  /* 0x000000040d027825 */ /* 0x001fe200078e0202 */
[----:B------:R-:W-:Y:S02]  /*0450*/  HFMA2.MMA R13, -RZ, RZ, 0, 0 ;  /* 0x00000000ff0d7435 */ /* 0x000fe400000001ff */
[----:B------:R-:W5:Y:S04]  /*0460*/  @!P0 LDG.E.EL R10, desc[UR4][R20.64] ;  /* 0x00000004140a8981 */ /* 0x000f68000c2e1900 */
[----:B------:R-:W5:Y:S04]  /*0470*/  @!P0 LDG.E.EL R17, desc[UR4][R4.64] ;  /* 0x0000000404118981 */ /* 0x000f68000c2e1900 */
[----:B------:R-:W5:Y:S04]  /*0480*/  @!P0 LDG.E.EL R14, desc[UR4][R2.64] ;  /* 0x00000004020e8981 */ /* 0x000f68000c2e1900 */
[----:B------:R0:W5:Y:S04]  /*0490*/  @!P0 LDG.E.EL R16, desc[UR4][R4.64] ;  /* 0x0000000404108981 */ /* 0x000168000c2e1900 */
[----:B------:R1:W5:Y:S01]  /*04a0*/  @!P0 LDG.E.EL R13, desc[UR4][R2.64] ;  /* 0x00000004020d8981 */ /* 0x000362000c2e1900 */
[----:B0-----:R-:W-:Y:S01]  /*04b0*/  IMAD.MOV.U32 R4, RZ, RZ, 0x3e800000 ;  /* 0x3e800000ff047424 */ /* 0x001fe200078e00ff */
[----:B-1----:R-:W0:Y:S02]  /*04c0*/  LDC.64 R2, c[0x0][0x238] ;  /* 0x00008e00ff027b82 */ /* 0x002e240000000a00 */
[----:B0-----:R-:W-:-:S04]  /*04d0*/  IMAD.WIDE R2, R0, 0x4, R2 ;  /* 0x0000000400027825 */ /* 0x001fc800078e0202 */
[----:B--2---:R-:W-:Y:S01]  /*04e0*/  FADD R8, R8, 9.9999997473787516356e-06 ;  /* 0x3727c5ac08087421 */ /* 0x004fe20000000000 */
[----:B---3--:R-:W-:-:S03]  /*04f0*/  FADD R9, R9, 9.9999997473787516356e-06 ;  /* 0x3727c5ac09097421 */ /* 0x008fc60000000000 */
[----:B------:R-:W0:Y:S08]  /*0500*/  MUFU.SQRT R6, R8 ;  /* 0x0000000800067308 */ /* 0x000e300000002000 */
[----:B------:R-:W1:Y:S01]  /*0510*/  MUFU.SQRT R7, R9 ;  /* 0x0000000900077308 */ /* 0x000e620000002000 */
[C---:B0-----:R-:W-:Y:S02]  /*0520*/  FSETP.GT.AND P1, PT, R6.reuse, 8.50705917302346158658e+37, PT ;  /* 0x7e8000000600780b */ /* 0x041fe40003f24000 */
[----:B------:R-:W-:-:S02]  /*0530*/  FSETP.GEU.AND P3, PT, R6, 1.175494350822287508e-38, PT ;  /* 0x008000000600780b */ /* 0x000fc40003f6e000 */
[C---:B-1----:R-:W-:Y:S02]  /*0540*/  FSETP.GT.AND P2, PT, R7.reuse, 8.50705917302346158658e+37, PT ;  /* 0x7e8000000700780b */ /* 0x042fe40003f44000 */
[----:B------:R-:W-:-:S07]  /*0550*/  FSETP.GEU.AND P4, PT, R7, 1.175494350822287508e-38, PT ;  /* 0x008000000700780b */ /* 0x000fce0003f8e000 */
[----:B------:R-:W-:-:S04]  /*0560*/  @P1 FMUL R6, R6, 0.25 ;  /* 0x3e80000006061820 */ /* 0x000fc80000400000 */
[----:B------:R-:W-:Y:S01]  /*0570*/  @!P3 FMUL R6, R6, 16777216 ;  /* 0x4b8000000606b820 */ /* 0x000fe20000400000 */
[----:B------:R-:W-:-:S04]  /*0580*/  @P2 FMUL R7, R7, 0.25 ;  /* 0x3e80000007072820 */ /* 0x000fc80000400000 */
[----:B------:R-:W-:Y:S01]  /*0590*/  @!P4 FMUL R7, R7, 16777216 ;  /* 0x4b8000000707c820 */ /* 0x000fe20000400000 */
[----:B------:R-:W0:Y:S01]  /*05a0*/  MUFU.RCP R6, R6 ;  /* 0x0000000600067308 */ /* 0x000e220000001000 */
[----:B------:R-:W-:-:S07]  /*05b0*/  FSEL R5, R4, 1, P1 ;  /* 0x3f80000004057808 */ /* 0x000fce0000800000 */
[----:B------:R-:W1:Y:S01]  /*05c0*/  MUFU.RCP R7, R7 ;  /* 0x0000000700077308 */ /* 0x000e620000001000 */
[----:B------:R-:W-:Y:S01]  /*05d0*/  FSEL R4, R4, 1, P2 ;  /* 0x3f80000004047808 */ /* 0x000fe20001000000 */
[----:B------:R-:W-:-:S04]  /*05e0*/  @!P3 FMUL R5, R5, 16777216 ;  /* 0x4b8000000505b820 */ /* 0x000fc80000400000 */
[----:B------:R-:W-:Y:S01]  /*05f0*/  @!P4 FMUL R4, R4, 16777216 ;  /* 0x4b8000000404c820 */ /* 0x000fe20000400000 */
[----:B0-----:R-:W-:Y:S01]  /*0600*/  FMUL R5, R6, R5 ;  /* 0x0000000506057220 */ /* 0x001fe20000400000 */
[----:B----4-:R-:W-:Y:S01]  /*0610*/  FADD R12, -R15, R12 ;  /* 0x0000000c0f0c7221 */ /* 0x010fe20000000100 */
[----:B-----5:R-:W-:Y:S01]  /*0620*/  FADD R10, -R10, R11 ;  /* 0x0000000b0a0a7221 */ /* 0x020fe20000000100 */
[----:B-1----:R-:W-:-:S03]  /*0630*/  FMUL R9, R7, R4 ;  /* 0x0000000407097220 */ /* 0x002fc60000400000 */
[----:B------:R-:W-:Y:S01]  /*0640*/  FMUL R5, R10, R5 ;  /* 0x000000050a057220 */ /* 0x000fe20000400000 */
[----:B------:R-:W-:-:S03]  /*0650*/  FMUL R12, R12, R9 ;  /* 0x000000090c0c7220 */ /* 0x000fc60000400000 */
[----:B------:R-:W-:Y:S01]  /*0660*/  FFMA R5, R5, R17, R14 ;  /* 0x0000001105057223 */ /* 0x000fe2000000000e */
[----:B------:R-:W-:-:S04]  /*0670*/  FFMA R12, R12, R16, R13 ;  /* 0x000000100c0c7223 */ /* 0x000fc8000000000d */
[C---:B------:R-:W-:Y:S02]  /*0680*/  FSETP.GEU.AND P1, PT, R5.reuse, RZ, PT ;  /* 0x000000ff0500720b */ /* 0x040fe40003f2e000 */
[C---:B------:R-:W-:Y:S02]  /*0690*/  FSETP.GEU.AND P2, PT, R12.reuse, RZ, PT ;  /* 0x000000ff0c00720b */ /* 0x040fe40003f4e000 */
[----:B------:R-:W-:Y:S02]  /*06a0*/  FSEL R4, R5, RZ, P1 ;  /* 0x000000ff05047208 */ /* 0x000fe40000800000 */
[----:B------:R-:W-:Y:S01]  /*06b0*/  FSEL R5, R12, RZ, P2 ;  /* 0x000000ff0c057208 */ /* 0x000fe20001000000 */
[----:B------:R-:W-:Y:S08]  /*06c0*/  @P0 EXIT ;  /* 0x000000000000094d */ /* 0x000ff00003800000 */
[----:B------:R-:W-:Y:S01]  /*06d0*/  STG.E.64 desc[UR4][R2.64], R4 ;  /* 0x0000000402007986 */ /* 0x000fe2000c101b04 */
[----:B------:R-:W-:Y:S05]  /*06e0*/  EXIT ;  /* 0x000000000000794d */ /* 0x000fea0003800000 */
.L_x_0:
[----:B------:R-:W-:-:S00]  /*06f0*/  BRA `(.L_x_0) ;  /* 0xfffffffc00fc7947 */ /* 0x000fc0000383ffff */
[----:B------:R-:W-:-:S00]  /*0700*/  NOP ;  /* 0x0000000000007918 */ /* 0x000fc00000000000 */
[----:B------:R-:W-:-:S00]  /*0710*/  NOP ;  /* 0x0000000000007918 */ /* 0x000fc00000000000 */
[----:B------:R-:W-:-:S00]  /*0720*/  NOP ;  /* 0x0000000000007918 */ /* 0x000fc00000000000 */
[----:B------:R-:W-:-:S00]  /*0730*/  NOP ;  /* 0x0000000000007918 */ /* 0x000fc00000000000 */
[----:B------:R-:W-:-:S00]  /*0740*/  NOP ;  /* 0x0000000000007918 */ /* 0x000fc00000000000 */
[----:B------:R-:W-:-:S00]  /*0750*/  NOP ;  /* 0x0000000000007918 */ /* 0x000fc00000000000 */
[----:B------:R-:W-:-:S00]  /*0760*/  NOP ;  /* 0x0000000000007918 */ /* 0x000fc00000000000 */
[----:B------:R-:W-:-:S00]  /*0770*/  NOP ;  /* 0x0000000000007918 */ /* 0x000fc00000000000 */
.L_x_1:


//--------------------- .nv.global.init           --------------------------
	.section	.nv.global.init,"aw",@progbits
.nv.global.init:
	.type		_$_str,@object
	.size		_$_str,(_$_str_$_2 - _$_str)
_$_str:
        /*0000*/ 	.byte	0x5f, 0x5f, 0x43, 0x55, 0x44, 0x41, 0x5f, 0x46, 0x54, 0x5a, 0x00
	.type		_$_str_$_2,@object
	.size		_$_str_$_2,(.L_1 - _$_str_$_2)
_$_str_$_2:
        /*000b*/ 	.byte	0x5f, 0x5f, 0x43, 0x55, 0x44, 0x41, 0x5f, 0x50, 0x52, 0x45, 0x43, 0x5f, 0x53, 0x51, 0x52, 0x54
        /*001b*/ 	.byte	0x00
.L_1:


//--------------------- .nv.constant0.triton_poi_fused__native_batch_norm_legit_no_training_reflection_pad2d_relu_3 --------------------------
	.section	.nv.constant0.triton_poi_fused__native_batch_norm_legit_no_training_reflection_pad2d_relu_3,"a",@progbits
	.sectionflags	@""
	.align	4
.nv.constant0.triton_poi_fused__native_batch_norm_legit_no_training_reflection_pad2d_relu_3:
	.zero		580
